	.headerflags	@"EF_CUDA_TEXMODE_UNIFIED EF_CUDA_64BIT_ADDRESS EF_CUDA_ACCELERATORS EF_CUDA_SM90 EF_CUDA_VIRTUAL_SM(EF_CUDA_SM90)"
	.elftype	@"ET_EXEC"


//--------------------- .nv.info                  --------------------------
	.section	.nv.info,"",@"SHT_CUDA_INFO"
	.align	4


	//----- nvinfo : EIATTR_REGCOUNT
	.align		4
        /*0000*/ 	.byte	0x04, 0x2f
        /*0002*/ 	.short	(.L_2 - .L_1)
	.align		4
.L_1:
        /*0004*/ 	.word	index@(triton_poi_fused_gelu_14)
        /*0008*/ 	.word	0x00000020


	//----- nvinfo : EIATTR_MIN_STACK_SIZE
	.align		4
.L_2:
        /*000c*/ 	.byte	0x04, 0x12
        /*000e*/ 	.short	(.L_4 - .L_3)
	.align		4
.L_3:
        /*0010*/ 	.word	index@(triton_poi_fused_gelu_14)
        /*0014*/ 	.word	0x00000000


	//----- nvinfo : EIATTR_FRAME_SIZE
	.align		4
.L_4:
        /*0018*/ 	.byte	0x04, 0x11
        /*001a*/ 	.short	(.L_6 - .L_5)
	.align		4
.L_5:
        /*001c*/ 	.word	index@(triton_poi_fused_gelu_14)
        /*0020*/ 	.word	0x00000000


	//----- nvinfo : EIATTR_MIN_STACK_SIZE
	.align		4
.L_6:
        /*0024*/ 	.byte	0x04, 0x12
        /*0026*/ 	.short	(.L_8 - .L_7)
	.align		4
.L_7:
        /*0028*/ 	.word	index@(triton_poi_fused_gelu_14)
        /*002c*/ 	.word	0x00000000
.L_8:


//--------------------- .nv.info.triton_poi_fused_gelu_14 --------------------------
	.section	.nv.info.triton_poi_fused_gelu_14,"",@"SHT_CUDA_INFO"
	.sectionflags	@""
	.align	4


	//----- nvinfo : EIATTR_CUDA_API_VERSION
	.align		4
        /*0000*/ 	.byte	0x04, 0x37
        /*0002*/ 	.short	(.L_10 - .L_9)
.L_9:
        /*0004*/ 	.word	0x0000007c


	//----- nvinfo : EIATTR_KPARAM_INFO
	.align		4
.L_10:
        /*0008*/ 	.byte	0x04, 0x17
        /*000a*/ 	.short	(.L_12 - .L_11)
.L_11:
        /*000c*/ 	.word	0x00000000
        /*0010*/ 	.short	0x0002
        /*0012*/ 	.short	0x0010
        /*0014*/ 	.byte	0x00, 0xf0, 0x11, 0x00


	//----- nvinfo : EIATTR_KPARAM_INFO
	.align		4
.L_12:
        /*0018*/ 	.byte	0x04, 0x17
        /*001a*/ 	.short	(.L_14 - .L_13)
.L_13:
        /*001c*/ 	.word	0x00000000
        /*0020*/ 	.short	0x0001
        /*0022*/ 	.short	0x0008
        /*0024*/ 	.byte	0x00, 0xf4, 0x21, 0x00


	//----- nvinfo : EIATTR_KPARAM_INFO
	.align		4
.L_14:
        /*0028*/ 	.byte	0x04, 0x17
        /*002a*/ 	.short	(.L_16 - .L_15)
.L_15:
        /*002c*/ 	.word	0x00000000
        /*0030*/ 	.short	0x0000
        /*0032*/ 	.short	0x0000
        /*0034*/ 	.byte	0x00, 0xf4, 0x21, 0x00


	//----- nvinfo : EIATTR_SPARSE_MMA_MASK
	.align		4
.L_16:
        /*0038*/ 	.byte	0x03, 0x50
        /*003a*/ 	.short	0x0000


	//----- nvinfo : EIATTR_MAXREG_COUNT
	.align		4
        /*003c*/ 	.byte	0x03, 0x1b
        /*003e*/ 	.short	0x00ff


	//----- nvinfo : EIATTR_EXIT_INSTR_OFFSETS
	.align		4
        /*0040*/ 	.byte	0x04, 0x1c
        /*0042*/ 	.short	(.L_18 - .L_17)


	//   ....[0]....
.L_17:
        /*0044*/ 	.word	0x00001110


	//----- nvinfo : EIATTR_REQNTID
	.align		4
.L_18:
        /*0048*/ 	.byte	0x04, 0x10
        /*004a*/ 	.short	(.L_20 - .L_19)
.L_19:
        /*004c*/ 	.word	0x00000080
        /*0050*/ 	.word	0x00000001
        /*0054*/ 	.word	0x00000001


	//----- nvinfo : EIATTR_CBANK_PARAM_SIZE
	.align		4
.L_20:
        /*0058*/ 	.byte	0x03, 0x19
        /*005a*/ 	.short	0x0014


	//----- nvinfo : EIATTR_PARAM_CBANK
	.align		4
        /*005c*/ 	.byte	0x04, 0x0a
        /*005e*/ 	.short	(.L_22 - .L_21)
	.align		4
.L_21:
        /*0060*/ 	.word	index@(.nv.constant0.triton_poi_fused_gelu_14)
        /*0064*/ 	.short	0x0210
        /*0066*/ 	.short	0x0014


	//----- nvinfo : EIATTR_SW_WAR
	.align		4
.L_22:
        /*0068*/ 	.byte	0x04, 0x36
        /*006a*/ 	.short	(.L_24 - .L_23)
.L_23:
        /*006c*/ 	.word	0x00000008
.L_24:


//--------------------- .nv.callgraph             --------------------------
	.section	.nv.callgraph,"",@"SHT_CUDA_CALLGRAPH"
	.align	4
	.sectionentsize	8
	.align		4
        /*0000*/ 	.word	0x00000000
	.align		4
        /*0004*/ 	.word	0xffffffff
	.align		4
        /*0008*/ 	.word	0x00000000
	.align		4
        /*000c*/ 	.word	0xfffffffe
	.align		4
        /*0010*/ 	.word	0x00000000
	.align		4
        /*0014*/ 	.word	0xfffffffd
	.align		4
        /*0018*/ 	.word	0x00000000
	.align		4
        /*001c*/ 	.word	0xfffffffc


//--------------------- .nv.constant4             --------------------------
	.section	.nv.constant4,"a",@progbits
	.align	8
	.align		8
.nv.constant4:
        /*0000*/ 	.dword	_$_str


//--------------------- .text.triton_poi_fused_gelu_14 --------------------------
	.section	.text.triton_poi_fused_gelu_14,"ax",@progbits
	.align	128
        .global         triton_poi_fused_gelu_14
        .type           triton_poi_fused_gelu_14,@function
        .size           triton_poi_fused_gelu_14,(.L_x_1 - triton_poi_fused_gelu_14)
        .other          triton_poi_fused_gelu_14,@"STO_CUDA_ENTRY STV_DEFAULT"
triton_poi_fused_gelu_14:
.text.triton_poi_fused_gelu_14:
[----:B------:R-:W-:Y:S01]  /*0000*/  LDC R1, c[0x0][0x28] ;  /* 0x00000a00ff017b82 */ /* 0x000fe20000000800 */
[----:B------:R-:W1:Y:S07]  /*0010*/  S2R R0, SR_TID.X ;  /* 0x0000000000007919 */ /* 0x000e6e0000002100 */
[----:B------:R-:W2:Y:S01]  /*0020*/  LDC.64 R18, c[0x0][0x210] ;  /* 0x00008400ff127b82 */ /* 0x000ea20000000a00 */
[----:B------:R-:W-:Y:S01]  /*0030*/  ULDC.64 UR4, c[0x0][0x208] ;  /* 0x0000820000047ab9 */ /* 0x000fe20000000a00 */
[----:B------:R-:W3:Y:S01]  /*0040*/  S2R R3, SR_CTAID.X ;  /* 0x0000000000037919 */ /* 0x000ee20000002500 */
[----:B------:R-:W-:-:S02]  /*0050*/  HFMA2.MMA R21, -RZ, RZ, 0.470947265625, -12.46875 ;  /* 0x3789ca3cff157435 */ /* 0x000fc400000001ff */
[----:B------:R-:W-:Y:S01]  /*0060*/  HFMA2.MMA R16, -RZ, RZ, 0.470947265625, -12.46875 ;  /* 0x3789ca3cff107435 */ /* 0x000fe200000001ff */
[----:B------:R-:W-:Y:S01]  /*0070*/  IMAD.MOV.U32 R23, RZ, RZ, -0x460a9f47 ;  /* 0xb9f560b9ff177424 */ /* 0x000fe200078e00ff */
[----:B------:R-:W-:Y:S01]  /*0080*/  MOV R20, 0xb9f560b9 ;  /* 0xb9f560b900147802 */ /* 0x000fe20000000f00 */
[----:B------:R-:W-:Y:S01]  /*0090*/  HFMA2.MMA R22, -RZ, RZ, 0.958984375, -6.1690807342529296875e-05 ;  /* 0x3bac840bff167435 */ /* 0x000fe200000001ff */
[----:B------:R-:W-:Y:S01]  /*00a0*/  IMAD.MOV.U32 R25, RZ, RZ, 0x3bac840b ;  /* 0x3bac840bff197424 */ /* 0x000fe200078e00ff */
[----:B------:R-:W-:Y:S01]  /*00b0*/  HFMA2.MMA R26, -RZ, RZ, -0.74462890625, 604.5 ;  /* 0xb9f560b9ff1a7435 */ /* 0x000fe200000001ff */
[----:B------:R-:W-:Y:S01]  /*00c0*/  IMAD.MOV.U32 R24, RZ, RZ, 0x3789ca3c ;  /* 0x3789ca3cff187424 */ /* 0x000fe200078e00ff */
[----:B------:R-:W-:Y:S01]  /*00d0*/  HFMA2.MMA R27, -RZ, RZ, 0.958984375, -6.1690807342529296875e-05 ;  /* 0x3bac840bff1b7435 */ /* 0x000fe200000001ff */
[----:B------:R-:W-:Y:S01]  /*00e0*/  ULDC.64 UR6, c[0x0][0x218] ;  /* 0x0000860000067ab9 */ /* 0x000fe20000000a00 */
[----:B-1----:R-:W-:-:S04]  /*00f0*/  SHF.L.U32 R0, R0, 0x2, RZ ;  /* 0x0000000200007819 */ /* 0x002fc800000006ff */
[----:B------:R-:W-:-:S04]  /*0100*/  LOP3.LUT R0, R0, 0x1fc, RZ, 0xc0, !PT ;  /* 0x000001fc00007812 */ /* 0x000fc800078ec0ff */
[----:B---3--:R-:W-:-:S05]  /*0110*/  LEA R3, R3, R0, 0xa ;  /* 0x0000000003037211 */ /* 0x008fca00078e50ff */
[----:B--2---:R-:W-:-:S05]  /*0120*/  IMAD.WIDE R18, R3, 0x4, R18 ;  /* 0x0000000403127825 */ /* 0x004fca00078e0212 */
[----:B------:R-:W2:Y:S04]  /*0130*/  LDG.E.128 R8, desc[UR4][R18.64] ;  /* 0x0000000412087981 */ /* 0x000ea8000c1e1d00 */
[----:B------:R1:W3:Y:S02]  /*0140*/  LDG.E.128 R4, desc[UR4][R18.64+0x800] ;  /* 0x0008000412047981 */ /* 0x0002e4000c1e1d00 */
[----:B-1----:R-:W-:Y:S01]  /*0150*/  HFMA2.MMA R18, -RZ, RZ, -0.74462890625, 604.5 ;  /* 0xb9f560b9ff127435 */ /* 0x002fe200000001ff */
[----:B--2---:R-:W-:Y:S01]  /*0160*/  FMUL R13, R9, 0.70710676908493041992 ;  /* 0x3f3504f3090d7820 */ /* 0x004fe20000400000 */
[----:B------:R-:W-:Y:S01]  /*0170*/  FMUL R14, R8, 0.70710676908493041992 ;  /* 0x3f3504f3080e7820 */ /* 0x000fe20000400000 */
[----:B------:R-:W-:Y:S01]  /*0180*/  FMUL R0, R10, 0.70710676908493041992 ;  /* 0x3f3504f30a007820 */ /* 0x000fe20000400000 */
[----:B------:R-:W-:Y:S01]  /*0190*/  FMUL R12, R11, 0.70710676908493041992 ;  /* 0x3f3504f30b0c7820 */ /* 0x000fe20000400000 */
[----:B------:R-:W-:Y:S01]  /*01a0*/  FADD.FTZ R2, |R13|, -RZ ;  /* 0x800000ff0d027221 */ /* 0x000fe20000010200 */
[----:B------:R-:W-:Y:S01]  /*01b0*/  FADD.FTZ R15, |R14|, -RZ ;  /* 0x800000ff0e0f7221 */ /* 0x000fe20000010200 */
[----:B------:R-:W-:Y:S01]  /*01c0*/  FADD.FTZ R17, |R0|, -RZ ;  /* 0x800000ff00117221 */ /* 0x000fe20000010200 */
[----:B------:R-:W-:Y:S01]  /*01d0*/  FADD.FTZ R19, |R12|, -RZ ;  /* 0x800000ff0c137221 */ /* 0x000fe20000010200 */
[----:B------:R-:W-:Y:S01]  /*01e0*/  FMUL R11, R11, 0.5 ;  /* 0x3f0000000b0b7820 */ /* 0x000fe20000400000 */
[----:B------:R-:W-:Y:S01]  /*01f0*/  FSETP.GE.AND P3, PT, R2, 1.0029599666595458984, PT ;  /* 0x3f8060fe0200780b */ /* 0x000fe20003f66000 */
[----:B------:R-:W-:Y:S01]  /*0200*/  FMUL R10, R10, 0.5 ;  /* 0x3f0000000a0a7820 */ /* 0x000fe20000400000 */
[----:B------:R-:W-:-:S02]  /*0210*/  FSETP.GE.AND P0, PT, R15, 1.0029599666595458984, PT ;  /* 0x3f8060fe0f00780b */ /* 0x000fc40003f06000 */
[----:B------:R-:W-:Y:S02]  /*0220*/  FSETP.GE.AND P4, PT, R17, 1.0029599666595458984, PT ;  /* 0x3f8060fe1100780b */ /* 0x000fe40003f86000 */
[----:B------:R-:W-:-:S07]  /*0230*/  FSETP.GE.AND P2, PT, R19, 1.0029599666595458984, PT ;  /* 0x3f8060fe1300780b */ /* 0x000fce0003f46000 */
[----:B------:R-:W-:Y:S01]  /*0240*/  @!P3 MOV R21, 0x38b1e96a ;  /* 0x38b1e96a0015b802 */ /* 0x000fe20000000f00 */
[----:B------:R-:W-:Y:S01]  /*0250*/  @!P3 FMUL R2, R13, R13 ;  /* 0x0000000d0d02b220 */ /* 0x000fe20000400000 */
[----:B------:R-:W-:Y:S01]  /*0260*/  @!P3 MOV R23, 0xba574d20 ;  /* 0xba574d200017b802 */ /* 0x000fe20000000f00 */
[----:B------:R-:W-:Y:S01]  /*0270*/  @!P0 FMUL R15, R14, R14 ;  /* 0x0000000e0e0f8220 */ /* 0x000fe20000400000 */
[----:B------:R-:W-:Y:S01]  /*0280*/  @!P0 MOV R16, 0x38b1e96a ;  /* 0x38b1e96a00108802 */ /* 0x000fe20000000f00 */
[----:B------:R-:W-:Y:S01]  /*0290*/  @!P4 FMUL R17, R0, R0 ;  /* 0x000000000011c220 */ /* 0x000fe20000400000 */
[----:B------:R-:W-:Y:S01]  /*02a0*/  @!P0 MOV R20, 0xba574d20 ;  /* 0xba574d2000148802 */ /* 0x000fe20000000f00 */
[----:B------:R-:W-:Y:S01]  /*02b0*/  FFMA.FTZ R21, R2, R21, R23 ;  /* 0x0000001502157223 */ /* 0x000fe20000010017 */
[----:B------:R-:W-:Y:S01]  /*02c0*/  MOV R23, 0x3bac840b ;  /* 0x3bac840b00177802 */ /* 0x000fe20000000f00 */
[----:B------:R-:W-:Y:S01]  /*02d0*/  @!P2 FMUL R19, R12, R12 ;  /* 0x0000000c0c13a220 */ /* 0x000fe20000400000 */
[----:B------:R-:W-:Y:S01]  /*02e0*/  @!P0 MOV R23, 0x3baad5ea ;  /* 0x3baad5ea00178802 */ /* 0x000fe20000000f00 */
[----:B------:R-:W-:Y:S01]  /*02f0*/  FFMA.FTZ R16, R15, R16, R20 ;  /* 0x000000100f107223 */ /* 0x000fe20000010014 */
[----:B------:R-:W-:-:S02]  /*0300*/  MOV R20, 0x3789ca3c ;  /* 0x3789ca3c00147802 */ /* 0x000fc40000000f00 */
[----:B------:R-:W-:Y:S01]  /*0310*/  @!P4 MOV R20, 0x38b1e96a ;  /* 0x38b1e96a0014c802 */ /* 0x000fe20000000f00 */
[----:B------:R-:W-:Y:S01]  /*0320*/  FFMA.FTZ R16, R16, R15, R23 ;  /* 0x0000000f10107223 */ /* 0x000fe20000010017 */
[----:B------:R-:W-:Y:S01]  /*0330*/  @!P4 MOV R18, 0xba574d20 ;  /* 0xba574d200012c802 */ /* 0x000fe20000000f00 */
[----:B------:R-:W-:Y:S01]  /*0340*/  HFMA2.MMA R23, -RZ, RZ, -1.26171875, -2.110004425048828125e-05 ;  /* 0xbd0c8162ff177435 */ /* 0x000fe200000001ff */
[----:B------:R-:W-:Y:S02]  /*0350*/  @!P3 MOV R22, 0x3baad5ea ;  /* 0x3baad5ea0016b802 */ /* 0x000fe40000000f00 */
[----:B------:R-:W-:Y:S01]  /*0360*/  @!P4 MOV R25, 0x3baad5ea ;  /* 0x3baad5ea0019c802 */ /* 0x000fe20000000f00 */
[----:B------:R-:W-:Y:S01]  /*0370*/  FFMA.FTZ R20, R17, R20, R18 ;  /* 0x0000001411147223 */ /* 0x000fe20000010012 */
[----:B------:R-:W-:Y:S01]  /*0380*/  @!P2 MOV R24, 0x38b1e96a ;  /* 0x38b1e96a0018a802 */ /* 0x000fe20000000f00 */
[----:B------:R-:W-:Y:S02]  /*0390*/  @!P0 IMAD.MOV.U32 R23, RZ, RZ, -0x4323e419 ;  /* 0xbcdc1be7ff178424 */ /* 0x000fe400078e00ff */
[----:B------:R-:W-:Y:S01]  /*03a0*/  FFMA.FTZ R21, R21, R2, R22 ;  /* 0x0000000215157223 */ /* 0x000fe20000010016 */
[----:B------:R-:W-:Y:S01]  /*03b0*/  FFMA.FTZ R22, R20, R17, R25 ;  /* 0x0000001114167223 */ /* 0x000fe20000010019 */
[----:B------:R-:W-:Y:S01]  /*03c0*/  MOV R25, 0xbd0c8162 ;  /* 0xbd0c816200197802 */ /* 0x000fe20000000f00 */
[----:B------:R-:W-:Y:S01]  /*03d0*/  FFMA.FTZ R20, R16, R15, R23 ;  /* 0x0000000f10147223 */ /* 0x000fe20000010017 */
[----:B------:R-:W-:Y:S01]  /*03e0*/  HFMA2.MMA R23, -RZ, RZ, 1.52734375, -41152 ;  /* 0x3e1cf906ff177435 */ /* 0x000fe200000001ff */
[----:B------:R-:W-:-:S02]  /*03f0*/  @!P2 MOV R26, 0xba574d20 ;  /* 0xba574d20001aa802 */ /* 0x000fc40000000f00 */
[----:B------:R-:W-:Y:S02]  /*0400*/  @!P4 MOV R25, 0xbcdc1be7 ;  /* 0xbcdc1be70019c802 */ /* 0x000fe40000000f00 */
[----:B------:R-:W-:Y:S01]  /*0410*/  @!P2 MOV R27, 0x3baad5ea ;  /* 0x3baad5ea001ba802 */ /* 0x000fe20000000f00 */
[----:B------:R-:W-:Y:S01]  /*0420*/  FFMA.FTZ R18, R19, R24, R26 ;  /* 0x0000001813127223 */ /* 0x000fe2000001001a */
[----:B------:R-:W-:Y:S01]  /*0430*/  @!P0 MOV R23, 0x3de718af ;  /* 0x3de718af00178802 */ /* 0x000fe20000000f00 */
[----:B------:R-:W-:Y:S01]  /*0440*/  FFMA.FTZ R16, R22, R17, R25 ;  /* 0x0000001116107223 */ /* 0x000fe20000010019 */
[----:B------:R-:W-:Y:S01]  /*0450*/  HFMA2.MMA R24, -RZ, RZ, -1.26171875, -2.110004425048828125e-05 ;  /* 0xbd0c8162ff187435 */ /* 0x000fe200000001ff */
[----:B------:R-:W-:Y:S01]  /*0460*/  FFMA.FTZ R18, R18, R19, R27 ;  /* 0x0000001312127223 */ /* 0x000fe2000001001b */
[----:B------:R-:W-:Y:S01]  /*0470*/  HFMA2.MMA R22, -RZ, RZ, 1.853515625, -0.00091457366943359375 ;  /* 0x3f6a937eff167435 */ /* 0x000fe200000001ff */
[----:B------:R-:W-:Y:S01]  /*0480*/  FFMA.FTZ R23, R20, R15, R23 ;  /* 0x0000000f14177223 */ /* 0x000fe20000010017 */
[----:B------:R-:W-:-:S02]  /*0490*/  HFMA2.MMA R20, -RZ, RZ, 1.78125, -136.25 ;  /* 0x3f20d842ff147435 */ /* 0x000fc400000001ff */
[----:B------:R-:W-:Y:S01]  /*04a0*/  @!P3 MOV R24, 0xbcdc1be7 ;  /* 0xbcdc1be70018b802 */ /* 0x000fe20000000f00 */
[----:B------:R-:W-:Y:S01]  /*04b0*/  HFMA2.MMA R25, -RZ, RZ, 1.52734375, -41152 ;  /* 0x3e1cf906ff197435 */ /* 0x000fe200000001ff */
[----:B------:R-:W-:Y:S01]  /*04c0*/  @!P0 MOV R22, 0xbec093ac ;  /* 0xbec093ac00168802 */ /* 0x000fe20000000f00 */
[----:B------:R-:W-:Y:S01]  /*04d0*/  HFMA2.MMA R27, -RZ, RZ, -1.26171875, -2.110004425048828125e-05 ;  /* 0xbd0c8162ff1b7435 */ /* 0x000fe200000001ff */
[----:B------:R-:W-:Y:S01]  /*04e0*/  @!P0 MOV R20, 0x3e0375d3 ;  /* 0x3e0375d300148802 */ /* 0x000fe20000000f00 */
[-C--:B------:R-:W-:Y:S01]  /*04f0*/  FFMA.FTZ R21, R21, R2.reuse, R24 ;  /* 0x0000000215157223 */ /* 0x080fe20000010018 */
[----:B------:R-:W-:Y:S02]  /*0500*/  IMAD.MOV.U32 R24, RZ, RZ, 0x3e1cf906 ;  /* 0x3e1cf906ff187424 */ /* 0x000fe400078e00ff */
[-C--:B------:R-:W-:Y:S01]  /*0510*/  FFMA.FTZ R23, R23, R15.reuse, R22 ;  /* 0x0000000f17177223 */ /* 0x080fe20000010016 */
[----:B------:R-:W-:Y:S01]  /*0520*/  @!P3 MOV R24, 0x3de718af ;  /* 0x3de718af0018b802 */ /* 0x000fe20000000f00 */
[----:B------:R-:W-:Y:S01]  /*0530*/  @!P4 IMAD.MOV.U32 R25, RZ, RZ, 0x3de718af ;  /* 0x3de718afff19c424 */ /* 0x000fe200078e00ff */
[----:B------:R-:W-:Y:S01]  /*0540*/  MOV R22, 0x3f6a937e ;  /* 0x3f6a937e00167802 */ /* 0x000fe20000000f00 */
[----:B------:R-:W-:Y:S01]  /*0550*/  FFMA.FTZ R20, R23, R15, R20 ;  /* 0x0000000f17147223 */ /* 0x000fe20000010014 */
[----:B------:R-:W-:Y:S01]  /*0560*/  HFMA2.MMA R23, -RZ, RZ, 1.78125, -136.25 ;  /* 0x3f20d842ff177435 */ /* 0x000fe200000001ff */
[----:B------:R-:W-:Y:S01]  /*0570*/  @!P3 MOV R22, 0xbec093ac ;  /* 0xbec093ac0016b802 */ /* 0x000fe20000000f00 */
[-C--:B------:R-:W-:Y:S01]  /*0580*/  FFMA.FTZ R21, R21, R2.reuse, R24 ;  /* 0x0000000215157223 */ /* 0x080fe20000010018 */
[----:B------:R-:W-:Y:S01]  /*0590*/  HFMA2.MMA R24, -RZ, RZ, 1.853515625, -0.00091457366943359375 ;  /* 0x3f6a937eff187435 */ /* 0x000fe200000001ff */
[----:B------:R-:W-:Y:S01]  /*05a0*/  FFMA.FTZ R25, R16, R17, R25 ;  /* 0x0000001110197223 */ /* 0x000fe20000010019 */
[----:B------:R-:W-:Y:S01]  /*05b0*/  HFMA2.MMA R16, -RZ, RZ, 1.78125, -136.25 ;  /* 0x3f20d842ff107435 */ /* 0x000fe200000001ff */
[----:B------:R-:W-:Y:S01]  /*05c0*/  FFMA.FTZ R22, R21, R2, R22 ;  /* 0x0000000215167223 */ /* 0x000fe20000010016 */
[----:B------:R-:W-:Y:S01]  /*05d0*/  @!P3 IMAD.MOV.U32 R23, RZ, RZ, 0x3e0375d3 ;  /* 0x3e0375d3ff17b424 */ /* 0x000fe200078e00ff */
[----:B------:R-:W-:Y:S01]  /*05e0*/  FSEL R15, -R15, R14, P0 ;  /* 0x0000000e0f0f7208 */ /* 0x000fe20000000100 */
[----:B------:R-:W-:Y:S01]  /*05f0*/  HFMA2.MMA R26, -RZ, RZ, -0.74462890625, 604.5 ;  /* 0xb9f560b9ff1a7435 */ /* 0x000fe200000001ff */
[----:B------:R-:W-:Y:S01]  /*0600*/  @!P4 MOV R24, 0xbec093ac ;  /* 0xbec093ac0018c802 */ /* 0x000fe20000000f00 */
[----:B------:R-:W-:Y:S01]  /*0610*/  FFMA.FTZ R22, R22, R2, R23 ;  /* 0x0000000216167223 */ /* 0x000fe20000010017 */
[----:B------:R-:W-:Y:S01]  /*0620*/  HFMA2.MMA R23, -RZ, RZ, 1.52734375, -41152 ;  /* 0x3e1cf906ff177435 */ /* 0x000fe200000001ff */
[----:B------:R-:W-:Y:S01]  /*0630*/  @!P2 MOV R27, 0xbcdc1be7 ;  /* 0xbcdc1be7001ba802 */ /* 0x000fe20000000f00 */
[----:B------:R-:W-:Y:S01]  /*0640*/  FFMA.FTZ R15, R20, R15, R15 ;  /* 0x0000000f140f7223 */ /* 0x000fe2000001000f */
[----:B------:R-:W-:Y:S01]  /*0650*/  @!P4 MOV R16, 0x3e0375d3 ;  /* 0x3e0375d30010c802 */ /* 0x000fe20000000f00 */
[----:B------:R-:W-:Y:S01]  /*0660*/  FFMA.FTZ R25, R25, R17, R24 ;  /* 0x0000001119197223 */ /* 0x000fe20000010018 */
[----:B------:R-:W-:Y:S01]  /*0670*/  FSEL R21, -R2, R13, P3 ;  /* 0x0000000d02157208 */ /* 0x000fe20001800100 */
[----:B------:R-:W-:Y:S01]  /*0680*/  FFMA.FTZ R18, R18, R19, R27 ;  /* 0x0000001312127223 */ /* 0x000fe2000001001b */
[----:B------:R-:W-:Y:S01]  /*0690*/  @!P2 MOV R23, 0x3de718af ;  /* 0x3de718af0017a802 */ /* 0x000fe20000000f00 */
[----:B------:R-:W-:Y:S01]  /*06a0*/  FFMA.FTZ R25, R25, R17, R16 ;  /* 0x0000001119197223 */ /* 0x000fe20000010010 */
[----:B------:R-:W1:Y:S01]  /*06b0*/  @P0 MUFU.EX2 R20, R15 ;  /* 0x0000000f00140308 */ /* 0x000e620000000800 */
[----:B------:R-:W-:Y:S01]  /*06c0*/  FFMA.FTZ R16, R22, R21, R21 ;  /* 0x0000001516107223 */ /* 0x000fe20000010015 */
[----:B------:R-:W-:Y:S01]  /*06d0*/  HFMA2.MMA R24, -RZ, RZ, 1.78125, -136.25 ;  /* 0x3f20d842ff187435 */ /* 0x000fe200000001ff */
[----:B------:R-:W-:Y:S01]  /*06e0*/  MOV R22, 0x3f6a937e ;  /* 0x3f6a937e00167802 */ /* 0x000fe20000000f00 */
[-C--:B------:R-:W-:Y:S01]  /*06f0*/  FFMA.FTZ R23, R18, R19.reuse, R23 ;  /* 0x0000001312177223 */ /* 0x080fe20000010017 */
[----:B------:R-:W-:Y:S01]  /*0700*/  @!P2 MOV R22, 0xbec093ac ;  /* 0xbec093ac0016a802 */ /* 0x000fe20000000f00 */
[----:B---3--:R-:W-:Y:S01]  /*0710*/  FMUL R18, R5, 0.70710676908493041992 ;  /* 0x3f3504f305127820 */ /* 0x008fe20000400000 */
[----:B------:R-:W-:Y:S01]  /*0720*/  FSEL R2, -R17, R0, P4 ;  /* 0x0000000011027208 */ /* 0x000fe20002000100 */
[----:B------:R-:W2:Y:S01]  /*0730*/  @P3 MUFU.EX2 R21, R16 ;  /* 0x0000001000153308 */ /* 0x000ea20000000800 */
[----:B------:R-:W-:Y:S01]  /*0740*/  @!P2 MOV R24, 0x3e0375d3 ;  /* 0x3e0375d30018a802 */ /* 0x000fe20000000f00 */
[----:B------:R-:W-:-:S02]  /*0750*/  FFMA.FTZ R23, R23, R19, R22 ;  /* 0x0000001317177223 */ /* 0x000fc40000010016 */
[----:B------:R-:W-:Y:S01]  /*0760*/  FFMA.FTZ R17, R25, R2, R2 ;  /* 0x0000000219117223 */ /* 0x000fe20000010002 */
[----:B------:R-:W-:Y:S01]  /*0770*/  FMUL R2, R4, 0.70710676908493041992 ;  /* 0x3f3504f304027820 */ /* 0x000fe20000400000 */
[----:B------:R-:W-:Y:S01]  /*0780*/  FFMA.FTZ R24, R23, R19, R24 ;  /* 0x0000001317187223 */ /* 0x000fe20000010018 */
[----:B------:R-:W-:Y:S01]  /*0790*/  FSEL R19, -R19, R12, P2 ;  /* 0x0000000c13137208 */ /* 0x000fe20001000100 */
[----:B------:R-:W3:Y:S01]  /*07a0*/  @P4 MUFU.EX2 R22, R17 ;  /* 0x0000001100164308 */ /* 0x000ee20000000800 */
[----:B-1----:R-:W-:Y:S01]  /*07b0*/  @P0 FADD R23, -R20, 1 ;  /* 0x3f80000014170421 */ /* 0x002fe20000000100 */
[----:B------:R-:W-:Y:S01]  /*07c0*/  FADD.FTZ R25, |R2|, -RZ ;  /* 0x800000ff02197221 */ /* 0x000fe20000010200 */
[----:B------:R-:W-:Y:S01]  /*07d0*/  FMUL R20, R6, 0.70710676908493041992 ;  /* 0x3f3504f306147820 */ /* 0x000fe20000400000 */
[----:B------:R-:W-:Y:S02]  /*07e0*/  FFMA.FTZ R19, R24, R19, R19 ;  /* 0x0000001318137223 */ /* 0x000fe40000010013 */
[----:B------:R-:W-:Y:S01]  /*07f0*/  @P0 LOP3.LUT R15, R23, 0x80000000, R14, 0xf8, !PT ;  /* 0x80000000170f0812 */ /* 0x000fe200078ef80e */
[----:B--2---:R-:W-:Y:S01]  /*0800*/  @P3 FADD R24, -R21, 1 ;  /* 0x3f80000015183421 */ /* 0x004fe20000000100 */
[----:B------:R-:W1:Y:S01]  /*0810*/  @P2 MUFU.EX2 R14, R19 ;  /* 0x00000013000e2308 */ /* 0x000e620000000800 */
[----:B------:R-:W-:Y:S01]  /*0820*/  FSETP.GE.AND P0, PT, R25, 1.0029599666595458984, PT ;  /* 0x3f8060fe1900780b */ /* 0x000fe20003f06000 */
[----:B------:R-:W-:Y:S01]  /*0830*/  FADD.FTZ R27, |R20|, -RZ ;  /* 0x800000ff141b7221 */ /* 0x000fe20000010200 */
[----:B------:R-:W-:Y:S01]  /*0840*/  FADD.FTZ R23, |R18|, -RZ ;  /* 0x800000ff12177221 */ /* 0x000fe20000010200 */
[----:B------:R-:W-:Y:S01]  /*0850*/  @P3 LOP3.LUT R16, R24, 0x80000000, R13, 0xf8, !PT ;  /* 0x8000000018103812 */ /* 0x000fe200078ef80d */
[----:B------:R-:W-:Y:S01]  /*0860*/  FADD R15, R15, 1 ;  /* 0x3f8000000f0f7421 */ /* 0x000fe20000000000 */
[----:B------:R-:W-:Y:S01]  /*0870*/  MOV R24, 0x3789ca3c ;  /* 0x3789ca3c00187802 */ /* 0x000fe20000000f00 */
[----:B---3--:R-:W-:Y:S01]  /*0880*/  @P4 FADD R21, -R22, 1 ;  /* 0x3f80000016154421 */ /* 0x008fe20000000100 */
[----:B------:R-:W-:Y:S01]  /*0890*/  HFMA2.MMA R22, -RZ, RZ, -0.74462890625, 604.5 ;  /* 0xb9f560b9ff167435 */ /* 0x000fe200000001ff */
[----:B------:R-:W-:Y:S01]  /*08a0*/  FSETP.GE.AND P3, PT, R27, 1.0029599666595458984, PT ;  /* 0x3f8060fe1b00780b */ /* 0x000fe20003f66000 */
[----:B------:R-:W-:Y:S01]  /*08b0*/  FADD R16, R16, 1 ;  /* 0x3f80000010107421 */ /* 0x000fe20000000000 */
[----:B------:R-:W-:-:S02]  /*08c0*/  FSETP.GE.AND P1, PT, R23, 1.0029599666595458984, PT ;  /* 0x3f8060fe1700780b */ /* 0x000fc40003f26000 */
[----:B------:R-:W-:Y:S01]  /*08d0*/  @P4 LOP3.LUT R17, R21, 0x80000000, R0, 0xf8, !PT ;  /* 0x8000000015114812 */ /* 0x000fe200078ef800 */
[----:B------:R-:W-:Y:S02]  /*08e0*/  IMAD.MOV.U32 R0, RZ, RZ, 0x3789ca3c ;  /* 0x3789ca3cff007424 */ /* 0x000fe400078e00ff */
[----:B-1----:R-:W-:Y:S01]  /*08f0*/  @P2 FADD R13, -R14, 1 ;  /* 0x3f8000000e0d2421 */ /* 0x002fe20000000100 */
[----:B------:R-:W-:Y:S01]  /*0900*/  @!P0 MOV R0, 0x38b1e96a ;  /* 0x38b1e96a00008802 */ /* 0x000fe20000000f00 */
[----:B------:R-:W-:Y:S01]  /*0910*/  @!P0 FMUL R25, R2, R2 ;  /* 0x0000000202198220 */ /* 0x000fe20000400000 */
[----:B------:R-:W-:Y:S01]  /*0920*/  @!P0 MOV R22, 0xba574d20 ;  /* 0xba574d2000168802 */ /* 0x000fe20000000f00 */
[----:B------:R-:W-:Y:S01]  /*0930*/  HFMA2.MMA R14, -RZ, RZ, 0.470947265625, -12.46875 ;  /* 0x3789ca3cff0e7435 */ /* 0x000fe200000001ff */
[----:B------:R-:W-:Y:S01]  /*0940*/  @P2 LOP3.LUT R19, R13, 0x80000000, R12, 0xf8, !PT ;  /* 0x800000000d132812 */ /* 0x000fe200078ef80c */
[----:B------:R-:W-:Y:S01]  /*0950*/  HFMA2.MMA R12, -RZ, RZ, 0.958984375, -6.1690807342529296875e-05 ;  /* 0x3bac840bff0c7435 */ /* 0x000fe200000001ff */
[----:B------:R-:W-:Y:S01]  /*0960*/  @!P3 FMUL R27, R20, R20 ;  /* 0x00000014141bb220 */ /* 0x000fe20000400000 */
[----:B------:R-:W-:Y:S01]  /*0970*/  FFMA.FTZ R13, R25, R0, R22 ;  /* 0x00000000190d7223 */ /* 0x000fe20000010016 */
[----:B------:R-:W-:Y:S01]  /*0980*/  MOV R22, 0xb9f560b9 ;  /* 0xb9f560b900167802 */ /* 0x000fe20000000f00 */
[----:B------:R-:W-:Y:S01]  /*0990*/  @!P1 FMUL R23, R18, R18 ;  /* 0x0000001212179220 */ /* 0x000fe20000400000 */
[----:B------:R-:W-:Y:S01]  /*09a0*/  @!P3 MOV R14, 0x38b1e96a ;  /* 0x38b1e96a000eb802 */ /* 0x000fe20000000f00 */
[----:B------:R-:W-:Y:S01]  /*09b0*/  IMAD.MOV.U32 R0, RZ, RZ, 0x3bac840b ;  /* 0x3bac840bff007424 */ /* 0x000fe200078e00ff */
[----:B------:R-:W-:Y:S01]  /*09c0*/  @!P3 MOV R22, 0xba574d20 ;  /* 0xba574d200016b802 */ /* 0x000fe20000000f00 */
[----:B------:R-:W-:Y:S01]  /*09d0*/  FADD R17, R17, 1 ;  /* 0x3f80000011117421 */ /* 0x000fe20000000000 */
[----:B------:R-:W-:-:S02]  /*09e0*/  @!P1 MOV R24, 0x38b1e96a ;  /* 0x38b1e96a00189802 */ /* 0x000fc40000000f00 */
[----:B------:R-:W-:Y:S01]  /*09f0*/  @!P1 MOV R26, 0xba574d20 ;  /* 0xba574d20001a9802 */ /* 0x000fe20000000f00 */
[----:B------:R-:W-:Y:S01]  /*0a00*/  FFMA.FTZ R29, R27, R14, R22 ;  /* 0x0000000e1b1d7223 */ /* 0x000fe20000010016 */
[----:B------:R-:W-:Y:S01]  /*0a10*/  IMAD.MOV.U32 R14, RZ, RZ, 0x3bac840b ;  /* 0x3bac840bff0e7424 */ /* 0x000fe200078e00ff */
[----:B------:R-:W-:Y:S02]  /*0a20*/  @!P3 MOV R14, 0x3baad5ea ;  /* 0x3baad5ea000eb802 */ /* 0x000fe40000000f00 */
[----:B------:R-:W-:Y:S01]  /*0a30*/  @!P1 MOV R12, 0x3baad5ea ;  /* 0x3baad5ea000c9802 */ /* 0x000fe20000000f00 */
[----:B------:R-:W-:Y:S01]  /*0a40*/  FFMA.FTZ R21, R23, R24, R26 ;  /* 0x0000001817157223 */ /* 0x000fe2000001001a */
[----:B------:R-:W-:Y:S01]  /*0a50*/  @!P0 MOV R0, 0x3baad5ea ;  /* 0x3baad5ea00008802 */ /* 0x000fe20000000f00 */
[----:B------:R-:W-:Y:S01]  /*0a60*/  FFMA.FTZ R29, R29, R27, R14 ;  /* 0x0000001b1d1d7223 */ /* 0x000fe2000001000e */
[----:B------:R-:W-:Y:S01]  /*0a70*/  HFMA2.MMA R14, -RZ, RZ, -1.26171875, -2.110004425048828125e-05 ;  /* 0xbd0c8162ff0e7435 */ /* 0x000fe200000001ff */
[----:B------:R-:W-:Y:S01]  /*0a80*/  FFMA.FTZ R21, R21, R23, R12 ;  /* 0x0000001715157223 */ /* 0x000fe2000001000c */
[----:B------:R-:W-:Y:S01]  /*0a90*/  HFMA2.MMA R12, -RZ, RZ, -1.26171875, -2.110004425048828125e-05 ;  /* 0xbd0c8162ff0c7435 */ /* 0x000fe200000001ff */
[----:B------:R-:W-:Y:S01]  /*0aa0*/  FFMA.FTZ R13, R13, R25, R0 ;  /* 0x000000190d0d7223 */ /* 0x000fe20000010000 */
[----:B------:R-:W-:-:S02]  /*0ab0*/  HFMA2.MMA R0, -RZ, RZ, -1.26171875, -2.110004425048828125e-05 ;  /* 0xbd0c8162ff007435 */ /* 0x000fc400000001ff */
[----:B------:R-:W-:Y:S01]  /*0ac0*/  @!P3 IMAD.MOV.U32 R14, RZ, RZ, -0x4323e419 ;  /* 0xbcdc1be7ff0eb424 */ /* 0x000fe200078e00ff */
[----:B------:R-:W-:Y:S01]  /*0ad0*/  HFMA2.MMA R26, -RZ, RZ, 1.78125, -136.25 ;  /* 0x3f20d842ff1a7435 */ /* 0x000fe200000001ff */
[----:B------:R-:W-:Y:S02]  /*0ae0*/  @!P1 MOV R12, 0xbcdc1be7 ;  /* 0xbcdc1be7000c9802 */ /* 0x000fe40000000f00 */
[----:B------:R-:W-:Y:S01]  /*0af0*/  @!P0 MOV R0, 0xbcdc1be7 ;  /* 0xbcdc1be700008802 */ /* 0x000fe20000000f00 */
[----:B------:R-:W-:Y:S01]  /*0b00*/  FFMA.FTZ R22, R29, R27, R14 ;  /* 0x0000001b1d167223 */ /* 0x000fe2000001000e */
[----:B------:R-:W-:Y:S01]  /*0b10*/  HFMA2.MMA R14, -RZ, RZ, 1.52734375, -41152 ;  /* 0x3e1cf906ff0e7435 */ /* 0x000fe200000001ff */
[----:B------:R-:W-:Y:S01]  /*0b20*/  FFMA.FTZ R21, R21, R23, R12 ;  /* 0x0000001715157223 */ /* 0x000fe2000001000c */
[----:B------:R-:W-:Y:S01]  /*0b30*/  HFMA2.MMA R12, -RZ, RZ, 1.52734375, -41152 ;  /* 0x3e1cf906ff0c7435 */ /* 0x000fe200000001ff */
[----:B------:R-:W-:Y:S01]  /*0b40*/  FFMA.FTZ R13, R13, R25, R0 ;  /* 0x000000190d0d7223 */ /* 0x000fe20000010000 */
[----:B------:R-:W-:-:S02]  /*0b50*/  MOV R0, 0x3e1cf906 ;  /* 0x3e1cf90600007802 */ /* 0x000fc40000000f00 */
[----:B------:R-:W-:Y:S02]  /*0b60*/  @!P0 MOV R0, 0x3de718af ;  /* 0x3de718af00008802 */ /* 0x000fe40000000f00 */
[----:B------:R-:W-:Y:S02]  /*0b70*/  @!P3 MOV R14, 0x3de718af ;  /* 0x3de718af000eb802 */ /* 0x000fe40000000f00 */
[----:B------:R-:W-:Y:S01]  /*0b80*/  @!P1 MOV R12, 0x3de718af ;  /* 0x3de718af000c9802 */ /* 0x000fe20000000f00 */
[----:B------:R-:W-:Y:S01]  /*0b90*/  FFMA.FTZ R13, R13, R25, R0 ;  /* 0x000000190d0d7223 */ /* 0x000fe20000010000 */
[----:B------:R-:W-:Y:S01]  /*0ba0*/  MOV R0, 0x3f6a937e ;  /* 0x3f6a937e00007802 */ /* 0x000fe20000000f00 */
[----:B------:R-:W-:Y:S01]  /*0bb0*/  FFMA.FTZ R24, R22, R27, R14 ;  /* 0x0000001b16187223 */ /* 0x000fe2000001000e */
[----:B------:R-:W-:Y:S01]  /*0bc0*/  @!P0 MOV R0, 0xbec093ac ;  /* 0xbec093ac00008802 */ /* 0x000fe20000000f00 */
[----:B------:R-:W-:Y:S01]  /*0bd0*/  HFMA2.MMA R22, -RZ, RZ, 1.853515625, -0.00091457366943359375 ;  /* 0x3f6a937eff167435 */ /* 0x000fe200000001ff */
[----:B------:R-:W-:Y:S01]  /*0be0*/  FFMA.FTZ R29, R21, R23, R12 ;  /* 0x00000017151d7223 */ /* 0x000fe2000001000c */
[----:B------:R-:W-:Y:S01]  /*0bf0*/  FMUL R21, R7, 0.70710676908493041992 ;  /* 0x3f3504f307157820 */ /* 0x000fe20000400000 */
[----:B------:R-:W-:Y:S01]  /*0c00*/  IMAD.MOV.U32 R12, RZ, RZ, 0x3f6a937e ;  /* 0x3f6a937eff0c7424 */ /* 0x000fe200078e00ff */
[----:B------:R-:W-:Y:S01]  /*0c10*/  @!P1 MOV R12, 0xbec093ac ;  /* 0xbec093ac000c9802 */ /* 0x000fe20000000f00 */
[----:B------:R-:W-:Y:S01]  /*0c20*/  FFMA.FTZ R0, R13, R25, R0 ;  /* 0x000000190d007223 */ /* 0x000fe20000010000 */
[----:B------:R-:W-:Y:S01]  /*0c30*/  @!P3 MOV R22, 0xbec093ac ;  /* 0xbec093ac0016b802 */ /* 0x000fe20000000f00 */
[----:B------:R-:W-:Y:S01]  /*0c40*/  HFMA2.MMA R13, -RZ, RZ, 1.78125, -136.25 ;  /* 0x3f20d842ff0d7435 */ /* 0x000fe200000001ff */
[----:B------:R-:W-:Y:S01]  /*0c50*/  FADD.FTZ R14, |R21|, -RZ ;  /* 0x800000ff150e7221 */ /* 0x000fe20000010200 */
[----:B------:R-:W-:-:S02]  /*0c60*/  FFMA.FTZ R29, R29, R23, R12 ;  /* 0x000000171d1d7223 */ /* 0x000fc4000001000c */
[----:B------:R-:W-:Y:S01]  /*0c70*/  FFMA.FTZ R12, R24, R27, R22 ;  /* 0x0000001b180c7223 */ /* 0x000fe20000010016 */
[----:B------:R-:W-:Y:S02]  /*0c80*/  MOV R22, 0x3f20d842 ;  /* 0x3f20d84200167802 */ /* 0x000fe40000000f00 */
[----:B------:R-:W-:Y:S02]  /*0c90*/  FSETP.GE.AND P2, PT, R14, 1.0029599666595458984, PT ;  /* 0x3f8060fe0e00780b */ /* 0x000fe40003f46000 */
[----:B------:R-:W-:Y:S02]  /*0ca0*/  @!P0 MOV R13, 0x3e0375d3 ;  /* 0x3e0375d3000d8802 */ /* 0x000fe40000000f00 */
[----:B------:R-:W-:-:S03]  /*0cb0*/  @!P1 MOV R22, 0x3e0375d3 ;  /* 0x3e0375d300169802 */ /* 0x000fc60000000f00 */
[----:B------:R-:W-:Y:S02]  /*0cc0*/  FFMA.FTZ R0, R0, R25, R13 ;  /* 0x0000001900007223 */ /* 0x000fe4000001000d */
[----:B------:R-:W-:Y:S01]  /*0cd0*/  FFMA.FTZ R13, R29, R23, R22 ;  /* 0x000000171d0d7223 */ /* 0x000fe20000010016 */
[----:B------:R-:W-:Y:S01]  /*0ce0*/  HFMA2.MMA R22, -RZ, RZ, -0.74462890625, 604.5 ;  /* 0xb9f560b9ff167435 */ /* 0x000fe200000001ff */
[----:B------:R-:W-:Y:S02]  /*0cf0*/  IMAD.MOV.U32 R29, RZ, RZ, 0x3789ca3c ;  /* 0x3789ca3cff1d7424 */ /* 0x000fe400078e00ff */
[----:B------:R-:W-:Y:S01]  /*0d00*/  @!P2 MOV R29, 0x38b1e96a ;  /* 0x38b1e96a001da802 */ /* 0x000fe20000000f00 */
[----:B------:R-:W-:Y:S01]  /*0d10*/  @!P2 FMUL R14, R21, R21 ;  /* 0x00000015150ea220 */ /* 0x000fe20000400000 */
[----:B------:R-:W-:Y:S02]  /*0d20*/  @!P2 MOV R26, 0x3e0375d3 ;  /* 0x3e0375d3001aa802 */ /* 0x000fe40000000f00 */
[----:B------:R-:W-:-:S05]  /*0d30*/  @!P2 MOV R22, 0xba574d20 ;  /* 0xba574d200016a802 */ /* 0x000fca0000000f00 */
[----:B------:R-:W-:Y:S01]  /*0d40*/  FFMA.FTZ R22, R14, R29, R22 ;  /* 0x0000001d0e167223 */ /* 0x000fe20000010016 */
[----:B------:R-:W-:-:S06]  /*0d50*/  HFMA2.MMA R29, -RZ, RZ, 0.958984375, -6.1690807342529296875e-05 ;  /* 0x3bac840bff1d7435 */ /* 0x000fcc00000001ff */
[----:B------:R-:W-:-:S05]  /*0d60*/  @!P2 MOV R29, 0x3baad5ea ;  /* 0x3baad5ea001da802 */ /* 0x000fca0000000f00 */
[----:B------:R-:W-:Y:S01]  /*0d70*/  FFMA.FTZ R22, R22, R14, R29 ;  /* 0x0000000e16167223 */ /* 0x000fe2000001001d */
[----:B------:R-:W-:-:S06]  /*0d80*/  HFMA2.MMA R29, -RZ, RZ, -1.26171875, -2.110004425048828125e-05 ;  /* 0xbd0c8162ff1d7435 */ /* 0x000fcc00000001ff */
[----:B------:R-:W-:-:S05]  /*0d90*/  @!P2 MOV R29, 0xbcdc1be7 ;  /* 0xbcdc1be7001da802 */ /* 0x000fca0000000f00 */
[----:B------:R-:W-:Y:S01]  /*0da0*/  FFMA.FTZ R22, R22, R14, R29 ;  /* 0x0000000e16167223 */ /* 0x000fe2000001001d */
[----:B------:R-:W-:Y:S01]  /*0db0*/  IMAD.MOV.U32 R29, RZ, RZ, 0x3e1cf906 ;  /* 0x3e1cf906ff1d7424 */ /* 0x000fe200078e00ff */
[----:B------:R-:W-:-:S05]  /*0dc0*/  @!P2 MOV R29, 0x3de718af ;  /* 0x3de718af001da802 */ /* 0x000fca0000000f00 */
[----:B------:R-:W-:Y:S01]  /*0dd0*/  FFMA.FTZ R24, R22, R14, R29 ;  /* 0x0000000e16187223 */ /* 0x000fe2000001001d */
[----:B------:R-:W-:Y:S01]  /*0de0*/  FSEL R29, -R25, R2, P0 ;  /* 0x00000002191d7208 */ /* 0x000fe20000000100 */
[----:B------:R-:W-:-:S04]  /*0df0*/  HFMA2.MMA R22, -RZ, RZ, 1.853515625, -0.00091457366943359375 ;  /* 0x3f6a937eff167435 */ /* 0x000fc800000001ff */
[----:B------:R-:W-:Y:S01]  /*0e00*/  FFMA.FTZ R0, R0, R29, R29 ;  /* 0x0000001d00007223 */ /* 0x000fe2000001001d */
[----:B------:R-:W-:Y:S01]  /*0e10*/  HFMA2.MMA R29, -RZ, RZ, 1.78125, -136.25 ;  /* 0x3f20d842ff1d7435 */ /* 0x000fe200000001ff */
[----:B------:R-:W-:-:S05]  /*0e20*/  @!P2 MOV R22, 0xbec093ac ;  /* 0xbec093ac0016a802 */ /* 0x000fca0000000f00 */
[----:B------:R-:W-:Y:S01]  /*0e30*/  @!P3 MOV R29, 0x3e0375d3 ;  /* 0x3e0375d3001db802 */ /* 0x000fe20000000f00 */
[----:B------:R-:W-:Y:S01]  /*0e40*/  FFMA.FTZ R25, R24, R14, R22 ;  /* 0x0000000e18197223 */ /* 0x000fe20000010016 */
[----:B------:R-:W-:Y:S01]  /*0e50*/  FSEL R22, -R23, R18, P1 ;  /* 0x0000001217167208 */ /* 0x000fe20000800100 */
[----:B------:R-:W1:Y:S02]  /*0e60*/  @P0 MUFU.EX2 R24, R0 ;  /* 0x0000000000180308 */ /* 0x000e640000000800 */
[----:B------:R-:W-:Y:S01]  /*0e70*/  FFMA.FTZ R12, R12, R27, R29 ;  /* 0x0000001b0c0c7223 */ /* 0x000fe2000001001d */
[----:B------:R-:W-:Y:S01]  /*0e80*/  FSEL R27, -R27, R20, P3 ;  /* 0x000000141b1b7208 */ /* 0x000fe20001800100 */
[----:B------:R-:W-:Y:S01]  /*0e90*/  FFMA.FTZ R26, R25, R14, R26 ;  /* 0x0000000e191a7223 */ /* 0x000fe2000001001a */
[----:B------:R-:W-:-:S03]  /*0ea0*/  FFMA.FTZ R13, R13, R22, R22 ;  /* 0x000000160d0d7223 */ /* 0x000fc60000010016 */
[----:B------:R-:W-:Y:S01]  /*0eb0*/  FFMA.FTZ R12, R12, R27, R27 ;  /* 0x0000001b0c0c7223 */ /* 0x000fe2000001001b */
[----:B------:R-:W-:Y:S01]  /*0ec0*/  FSEL R27, -R14, R21, P2 ;  /* 0x000000150e1b7208 */ /* 0x000fe20001000100 */
[----:B------:R-:W2:Y:S04]  /*0ed0*/  @P1 MUFU.EX2 R22, R13 ;  /* 0x0000000d00161308 */ /* 0x000ea80000000800 */
[----:B------:R-:W-:Y:S01]  /*0ee0*/  FFMA.FTZ R14, R26, R27, R27 ;  /* 0x0000001b1a0e7223 */ /* 0x000fe2000001001b */
[----:B-1----:R-:W-:Y:S01]  /*0ef0*/  @P0 FADD R25, -R24, 1 ;  /* 0x3f80000018190421 */ /* 0x002fe20000000100 */
[----:B------:R-:W-:Y:S02]  /*0f00*/  SHF.R.S32.HI R26, RZ, 0x1f, R3 ;  /* 0x0000001fff1a7819 */ /* 0x000fe40000011403 */
[----:B------:R-:W1:Y:S02]  /*0f10*/  @P3 MUFU.EX2 R23, R12 ;  /* 0x0000000c00173308 */ /* 0x000e640000000800 */
[----:B------:R-:W-:Y:S01]  /*0f20*/  @P0 LOP3.LUT R0, R25, 0x80000000, R2, 0xf8, !PT ;  /* 0x8000000019000812 */ /* 0x000fe200078ef802 */
[----:B------:R-:W-:Y:S01]  /*0f30*/  FMUL R25, R9, 0.5 ;  /* 0x3f00000009197820 */ /* 0x000fe20000400000 */
[----:B------:R-:W-:Y:S01]  /*0f40*/  FMUL R9, R5, 0.5 ;  /* 0x3f00000005097820 */ /* 0x000fe20000400000 */
[----:B------:R-:W-:Y:S01]  /*0f50*/  LEA R2, P0, R3, UR6, 0x2 ;  /* 0x0000000603027c11 */ /* 0x000fe2000f8010ff */
[----:B--2---:R-:W-:-:S02]  /*0f60*/  @P1 FADD R5, -R22, 1 ;  /* 0x3f80000016051421 */ /* 0x004fc40000000100 */
[----:B------:R-:W2:Y:S01]  /*0f70*/  @P2 MUFU.EX2 R24, R14 ;  /* 0x0000000e00182308 */ /* 0x000ea20000000800 */
[----:B------:R-:W-:Y:S01]  /*0f80*/  LEA.HI.X R3, R3, UR7, R26, 0x2, P0 ;  /* 0x0000000703037c11 */ /* 0x000fe200080f141a */
[----:B------:R-:W-:Y:S01]  /*0f90*/  FMUL R26, R8, 0.5 ;  /* 0x3f000000081a7820 */ /* 0x000fe20000400000 */
[----:B------:R-:W-:Y:S01]  /*0fa0*/  FMUL R8, R4, 0.5 ;  /* 0x3f00000004087820 */ /* 0x000fe20000400000 */
[----:B------:R-:W-:Y:S01]  /*0fb0*/  @P1 LOP3.LUT R13, R5, 0x80000000, R18, 0xf8, !PT ;  /* 0x80000000050d1812 */ /* 0x000fe200078ef812 */
[----:B------:R-:W-:Y:S01]  /*0fc0*/  FADD R18, R19, 1 ;  /* 0x3f80000013127421 */ /* 0x000fe20000000000 */
[----:B------:R-:W-:Y:S01]  /*0fd0*/  FMUL R22, R6, 0.5 ;  /* 0x3f00000006167820 */ /* 0x000fe20000400000 */
[----:B-1----:R-:W-:Y:S01]  /*0fe0*/  @P3 FADD R27, -R23, 1 ;  /* 0x3f800000171b3421 */ /* 0x002fe20000000100 */
[----:B------:R-:W-:Y:S01]  /*0ff0*/  FMUL R23, R7, 0.5 ;  /* 0x3f00000007177820 */ /* 0x000fe20000400000 */
[----:B------:R-:W-:Y:S01]  /*1000*/  FMUL R7, R11, R18 ;  /* 0x000000120b077220 */ /* 0x000fe20000400000 */
[----:B------:R-:W-:Y:S01]  /*1010*/  FADD R11, R0, 1 ;  /* 0x3f800000000b7421 */ /* 0x000fe20000000000 */
[----:B------:R-:W-:Y:S01]  /*1020*/  FADD R0, R13, 1 ;  /* 0x3f8000000d007421 */ /* 0x000fe20000000000 */
[----:B------:R-:W-:Y:S01]  /*1030*/  @P3 LOP3.LUT R12, R27, 0x80000000, R20, 0xf8, !PT ;  /* 0x800000001b0c3812 */ /* 0x000fe200078ef814 */
[----:B------:R-:W-:Y:S01]  /*1040*/  FMUL R6, R10, R17 ;  /* 0x000000110a067220 */ /* 0x000fe20000400000 */
[----:B------:R-:W-:Y:S01]  /*1050*/  FMUL R8, R8, R11 ;  /* 0x0000000b08087220 */ /* 0x000fe20000400000 */
[----:B--2---:R-:W-:Y:S01]  /*1060*/  @P2 FADD R24, -R24, 1 ;  /* 0x3f80000018182421 */ /* 0x004fe20000000100 */
[----:B------:R-:W-:Y:S01]  /*1070*/  FMUL R4, R26, R15 ;  /* 0x0000000f1a047220 */ /* 0x000fe20000400000 */
[----:B------:R-:W-:Y:S01]  /*1080*/  FADD R13, R12, 1 ;  /* 0x3f8000000c0d7421 */ /* 0x000fe20000000000 */
[----:B------:R-:W-:Y:S01]  /*1090*/  FMUL R5, R25, R16 ;  /* 0x0000001019057220 */ /* 0x000fe20000400000 */
[----:B------:R-:W-:Y:S01]  /*10a0*/  FMUL R9, R9, R0 ;  /* 0x0000000009097220 */ /* 0x000fe20000400000 */
[----:B------:R-:W-:Y:S01]  /*10b0*/  @P2 LOP3.LUT R14, R24, 0x80000000, R21, 0xf8, !PT ;  /* 0x80000000180e2812 */ /* 0x000fe200078ef815 */
[----:B------:R-:W-:-:S02]  /*10c0*/  FMUL R10, R22, R13 ;  /* 0x0000000d160a7220 */ /* 0x000fc40000400000 */
[----:B------:R-:W-:Y:S02]  /*10d0*/  STG.E.128 desc[UR4][R2.64], R4 ;  /* 0x0000000402007986 */ /* 0x000fe4000c101d04 */
[----:B------:R-:W-:-:S04]  /*10e0*/  FADD R14, R14, 1 ;  /* 0x3f8000000e0e7421 */ /* 0x000fc80000000000 */
[----:B------:R-:W-:-:S05]  /*10f0*/  FMUL R11, R23, R14 ;  /* 0x0000000e170b7220 */ /* 0x000fca0000400000 */
[----:B------:R-:W-:Y:S01]  /*1100*/  STG.E.128 desc[UR4][R2.64+0x800], R8 ;  /* 0x0008000802007986 */ /* 0x000fe2000c101d04 */
[----:B------:R-:W-:Y:S05]  /*1110*/  EXIT ;  /* 0x000000000000794d */ /* 0x000fea0003800000 */
.L_x_0:
[----:B------:R-:W-:-:S00]  /*1120*/  BRA `(.L_x_0) ;  /* 0xfffffffc00fc7947 */ /* 0x000fc0000383ffff */
[----:B------:R-:W-:-:S00]  /*1130*/  NOP ;  /* 0x0000000000007918 */ /* 0x000fc00000000000 */
        /* <DEDUP_REMOVED lines=12> */
.L_x_1:


//--------------------- .nv.global.init           --------------------------
	.section	.nv.global.init,"aw",@progbits
.nv.global.init:
	.type		_$_str,@object
	.size		_$_str,(.L_0 - _$_str)
_$_str:
        /*0000*/ 	.byte	0x5f, 0x5f, 0x43, 0x55, 0x44, 0x41, 0x5f, 0x46, 0x54, 0x5a, 0x00
.L_0:


//--------------------- .nv.constant0.triton_poi_fused_gelu_14 --------------------------
	.section	.nv.constant0.triton_poi_fused_gelu_14,"a",@progbits
	.sectionflags	@""
	.align	4
.nv.constant0.triton_poi_fused_gelu_14:
	.zero		548
